//
// Generated by NVIDIA NVVM Compiler
//
// Compiler Build ID: CL-36424714
// Cuda compilation tools, release 13.0, V13.0.88
// Based on NVVM 20.0.0
//

.version 9.0
.target sm_100
.address_size 64

	// .globl	_Z3dotPiS_S_
// _ZZ3dotPiS_S_E4temp has been demoted

.visible .entry _Z3dotPiS_S_(
	.param .u64 .ptr .align 1 _Z3dotPiS_S__param_0,
	.param .u64 .ptr .align 1 _Z3dotPiS_S__param_1,
	.param .u64 .ptr .align 1 _Z3dotPiS_S__param_2
)
{
	.reg .pred 	%p<3>;
	.reg .b32 	%r<81>;
	.reg .b64 	%rd<10>;
	// demoted variable
	.shared .align 4 .b8 _ZZ3dotPiS_S_E4temp[1024];
	ld.param.u64 	%rd2, [_Z3dotPiS_S__param_0];
	ld.param.u64 	%rd3, [_Z3dotPiS_S__param_1];
	ld.param.u64 	%rd1, [_Z3dotPiS_S__param_2];
	cvta.to.global.u64 	%rd4, %rd3;
	cvta.to.global.u64 	%rd5, %rd2;
	mov.u32 	%r5, %tid.x;
	mul.wide.u32 	%rd6, %r5, 4;
	add.s64 	%rd7, %rd5, %rd6;
	ld.global.u32 	%r6, [%rd7];
	add.s64 	%rd8, %rd4, %rd6;
	ld.global.u32 	%r7, [%rd8];
	mul.lo.s32 	%r8, %r7, %r6;
	shl.b32 	%r9, %r5, 2;
	mov.u32 	%r10, _ZZ3dotPiS_S_E4temp;
	add.s32 	%r11, %r10, %r9;
	st.shared.u32 	[%r11], %r8;
	bar.sync 	0;
	setp.ne.s32 	%p1, %r5, 0;
	@%p1 bra 	$L__BB0_4;
	mov.b32 	%r80, 0;
	mov.b32 	%r79, 64;
$L__BB0_2:
	add.s32 	%r15, %r10, %r79;
	ld.shared.u32 	%r16, [%r15+-64];
	add.s32 	%r17, %r16, %r80;
	ld.shared.u32 	%r18, [%r15+-60];
	add.s32 	%r19, %r18, %r17;
	ld.shared.u32 	%r20, [%r15+-56];
	add.s32 	%r21, %r20, %r19;
	ld.shared.u32 	%r22, [%r15+-52];
	add.s32 	%r23, %r22, %r21;
	ld.shared.u32 	%r24, [%r15+-48];
	add.s32 	%r25, %r24, %r23;
	ld.shared.u32 	%r26, [%r15+-44];
	add.s32 	%r27, %r26, %r25;
	ld.shared.u32 	%r28, [%r15+-40];
	add.s32 	%r29, %r28, %r27;
	ld.shared.u32 	%r30, [%r15+-36];
	add.s32 	%r31, %r30, %r29;
	ld.shared.u32 	%r32, [%r15+-32];
	add.s32 	%r33, %r32, %r31;
	ld.shared.u32 	%r34, [%r15+-28];
	add.s32 	%r35, %r34, %r33;
	ld.shared.u32 	%r36, [%r15+-24];
	add.s32 	%r37, %r36, %r35;
	ld.shared.u32 	%r38, [%r15+-20];
	add.s32 	%r39, %r38, %r37;
	ld.shared.u32 	%r40, [%r15+-16];
	add.s32 	%r41, %r40, %r39;
	ld.shared.u32 	%r42, [%r15+-12];
	add.s32 	%r43, %r42, %r41;
	ld.shared.u32 	%r44, [%r15+-8];
	add.s32 	%r45, %r44, %r43;
	ld.shared.u32 	%r46, [%r15+-4];
	add.s32 	%r47, %r46, %r45;
	ld.shared.u32 	%r48, [%r15];
	add.s32 	%r49, %r48, %r47;
	ld.shared.u32 	%r50, [%r15+4];
	add.s32 	%r51, %r50, %r49;
	ld.shared.u32 	%r52, [%r15+8];
	add.s32 	%r53, %r52, %r51;
	ld.shared.u32 	%r54, [%r15+12];
	add.s32 	%r55, %r54, %r53;
	ld.shared.u32 	%r56, [%r15+16];
	add.s32 	%r57, %r56, %r55;
	ld.shared.u32 	%r58, [%r15+20];
	add.s32 	%r59, %r58, %r57;
	ld.shared.u32 	%r60, [%r15+24];
	add.s32 	%r61, %r60, %r59;
	ld.shared.u32 	%r62, [%r15+28];
	add.s32 	%r63, %r62, %r61;
	ld.shared.u32 	%r64, [%r15+32];
	add.s32 	%r65, %r64, %r63;
	ld.shared.u32 	%r66, [%r15+36];
	add.s32 	%r67, %r66, %r65;
	ld.shared.u32 	%r68, [%r15+40];
	add.s32 	%r69, %r68, %r67;
	ld.shared.u32 	%r70, [%r15+44];
	add.s32 	%r71, %r70, %r69;
	ld.shared.u32 	%r72, [%r15+48];
	add.s32 	%r73, %r72, %r71;
	ld.shared.u32 	%r74, [%r15+52];
	add.s32 	%r75, %r74, %r73;
	ld.shared.u32 	%r76, [%r15+56];
	add.s32 	%r77, %r76, %r75;
	ld.shared.u32 	%r78, [%r15+60];
	add.s32 	%r80, %r78, %r77;
	add.s32 	%r79, %r79, 128;
	setp.ne.s32 	%p2, %r79, 1088;
	@%p2 bra 	$L__BB0_2;
	cvta.to.global.u64 	%rd9, %rd1;
	st.global.u32 	[%rd9], %r80;
$L__BB0_4:
	ret;

}
	// .globl	_Z3addPiS_S_
.visible .entry _Z3addPiS_S_(
	.param .u64 .ptr .align 1 _Z3addPiS_S__param_0,
	.param .u64 .ptr .align 1 _Z3addPiS_S__param_1,
	.param .u64 .ptr .align 1 _Z3addPiS_S__param_2
)
{
	.reg .b32 	%r<8>;
	.reg .b64 	%rd<11>;

	ld.param.u64 	%rd1, [_Z3addPiS_S__param_0];
	ld.param.u64 	%rd2, [_Z3addPiS_S__param_1];
	ld.param.u64 	%rd3, [_Z3addPiS_S__param_2];
	cvta.to.global.u64 	%rd4, %rd3;
	cvta.to.global.u64 	%rd5, %rd2;
	cvta.to.global.u64 	%rd6, %rd1;
	mov.u32 	%r1, %tid.x;
	mov.u32 	%r2, %ctaid.x;
	mov.u32 	%r3, %ntid.x;
	mad.lo.s32 	%r4, %r2, %r3, %r1;
	mul.wide.s32 	%rd7, %r4, 4;
	add.s64 	%rd8, %rd6, %rd7;
	ld.global.u32 	%r5, [%rd8];
	add.s64 	%rd9, %rd5, %rd7;
	ld.global.u32 	%r6, [%rd9];
	add.s32 	%r7, %r6, %r5;
	add.s64 	%rd10, %rd4, %rd7;
	st.global.u32 	[%rd10], %r7;
	ret;

}
	// .globl	_Z3subPiS_S_
.visible .entry _Z3subPiS_S_(
	.param .u64 .ptr .align 1 _Z3subPiS_S__param_0,
	.param .u64 .ptr .align 1 _Z3subPiS_S__param_1,
	.param .u64 .ptr .align 1 _Z3subPiS_S__param_2
)
{
	.reg .b32 	%r<8>;
	.reg .b64 	%rd<11>;

	ld.param.u64 	%rd1, [_Z3subPiS_S__param_0];
	ld.param.u64 	%rd2, [_Z3subPiS_S__param_1];
	ld.param.u64 	%rd3, [_Z3subPiS_S__param_2];
	cvta.to.global.u64 	%rd4, %rd3;
	cvta.to.global.u64 	%rd5, %rd2;
	cvta.to.global.u64 	%rd6, %rd1;
	mov.u32 	%r1, %tid.x;
	mov.u32 	%r2, %ctaid.x;
	mov.u32 	%r3, %ntid.x;
	mad.lo.s32 	%r4, %r2, %r3, %r1;
	mul.wide.s32 	%rd7, %r4, 4;
	add.s64 	%rd8, %rd6, %rd7;
	ld.global.u32 	%r5, [%rd8];
	add.s64 	%rd9, %rd5, %rd7;
	ld.global.u32 	%r6, [%rd9];
	sub.s32 	%r7, %r5, %r6;
	add.s64 	%rd10, %rd4, %rd7;
	st.global.u32 	[%rd10], %r7;
	ret;

}
	// .globl	_Z14scalarMultiplyPffS_
.visible .entry _Z14scalarMultiplyPffS_(
	.param .u64 .ptr .align 1 _Z14scalarMultiplyPffS__param_0,
	.param .f32 _Z14scalarMultiplyPffS__param_1,
	.param .u64 .ptr .align 1 _Z14scalarMultiplyPffS__param_2
)
{
	.reg .pred 	%p<2>;
	.reg .b32 	%r<5>;
	.reg .b32 	%f<4>;
	.reg .b64 	%rd<8>;

	ld.param.u64 	%rd1, [_Z14scalarMultiplyPffS__param_0];
	ld.param.f32 	%f1, [_Z14scalarMultiplyPffS__param_1];
	ld.param.u64 	%rd2, [_Z14scalarMultiplyPffS__param_2];
	mov.u32 	%r2, %ctaid.x;
	mov.u32 	%r3, %ntid.x;
	mov.u32 	%r4, %tid.x;
	mad.lo.s32 	%r1, %r2, %r3, %r4;
	setp.gt.s32 	%p1, %r1, 255;
	@%p1 bra 	$L__BB3_2;
	cvta.to.global.u64 	%rd3, %rd1;
	cvta.to.global.u64 	%rd4, %rd2;
	mul.wide.s32 	%rd5, %r1, 4;
	add.s64 	%rd6, %rd3, %rd5;
	ld.global.f32 	%f2, [%rd6];
	mul.f32 	%f3, %f1, %f2;
	add.s64 	%rd7, %rd4, %rd5;
	st.global.f32 	[%rd7], %f3;
$L__BB3_2:
	ret;

}


// ===== COMPILED SASS (sm_100) =====

	.target	sm_100

	.elftype	@"ET_EXEC"


//--------------------- .note.nv.tkinfo           --------------------------
	.section	.note.nv.tkinfo,"",@"SHT_NOTE"
	.sectionflags	@"SHF_NOTE_NV_TKINFO"
	.tkinfo
        /*0018*/ 	.word	0x00000002
        /*0030*/ 	.string	""
        /*0030*/ 	.string	"ptxas"
        /*0030*/ 	.string	"Cuda compilation tools, release 13.0, V13.0.88"
        /*0030*/ 	.string	"Build cuda_13.0.r13.0/compiler.36424714_0"
        /*0030*/ 	.string	"-arch sm_100 -m 64 "



//--------------------- .note.nv.cuinfo           --------------------------
	.section	.note.nv.cuinfo,"",@"SHT_NOTE"
	.sectionflags	@"SHF_NOTE_NV_CUINFO"
        /*0018*/ 	.short	0x0002
        /*001a*/ 	.short	0x0064
        /*001c*/ 	.short	0x0082
	.zero		2


//--------------------- .nv.info                  --------------------------
	.section	.nv.info,"",@"SHT_CUDA_INFO"
	.align	4


	//----- nvinfo : EIATTR_REGCOUNT
	.align		4
        /*0000*/ 	.byte	0x04, 0x2f
        /*0002*/ 	.short	(.L_1 - .L_0)
	.align		4
.L_0:
        /*0004*/ 	.word	index@(_Z3dotPiS_S_)
        /*0008*/ 	.word	0x0000001e


	//----- nvinfo : EIATTR_FRAME_SIZE
	.align		4
.L_1:
        /*000c*/ 	.byte	0x04, 0x11
        /*000e*/ 	.short	(.L_3 - .L_2)
	.align		4
.L_2:
        /*0010*/ 	.word	index@(_Z3dotPiS_S_)
        /*0014*/ 	.word	0x00000000


	//----- nvinfo : EIATTR_REGCOUNT
	.align		4
.L_3:
        /*0018*/ 	.byte	0x04, 0x2f
        /*001a*/ 	.short	(.L_5 - .L_4)
	.align		4
.L_4:
        /*001c*/ 	.word	index@(_Z3addPiS_S_)
        /*0020*/ 	.word	0x0000000c


	//----- nvinfo : EIATTR_FRAME_SIZE
	.align		4
.L_5:
        /*0024*/ 	.byte	0x04, 0x11
        /*0026*/ 	.short	(.L_7 - .L_6)
	.align		4
.L_6:
        /*0028*/ 	.word	index@(_Z3addPiS_S_)
        /*002c*/ 	.word	0x00000000


	//----- nvinfo : EIATTR_REGCOUNT
	.align		4
.L_7:
        /*0030*/ 	.byte	0x04, 0x2f
        /*0032*/ 	.short	(.L_9 - .L_8)
	.align		4
.L_8:
        /*0034*/ 	.word	index@(_Z3subPiS_S_)
        /*0038*/ 	.word	0x0000000c


	//----- nvinfo : EIATTR_FRAME_SIZE
	.align		4
.L_9:
        /*003c*/ 	.byte	0x04, 0x11
        /*003e*/ 	.short	(.L_11 - .L_10)
	.align		4
.L_10:
        /*0040*/ 	.word	index@(_Z3subPiS_S_)
        /*0044*/ 	.word	0x00000000


	//----- nvinfo : EIATTR_REGCOUNT
	.align		4
.L_11:
        /*0048*/ 	.byte	0x04, 0x2f
        /*004a*/ 	.short	(.L_13 - .L_12)
	.align		4
.L_12:
        /*004c*/ 	.word	index@(_Z14scalarMultiplyPffS_)
        /*0050*/ 	.word	0x0000000a


	//----- nvinfo : EIATTR_FRAME_SIZE
	.align		4
.L_13:
        /*0054*/ 	.byte	0x04, 0x11
        /*0056*/ 	.short	(.L_15 - .L_14)
	.align		4
.L_14:
        /*0058*/ 	.word	index@(_Z14scalarMultiplyPffS_)
        /*005c*/ 	.word	0x00000000


	//----- nvinfo : EIATTR_MIN_STACK_SIZE
	.align		4
.L_15:
        /*0060*/ 	.byte	0x04, 0x12
        /*0062*/ 	.short	(.L_17 - .L_16)
	.align		4
.L_16:
        /*0064*/ 	.word	index@(_Z14scalarMultiplyPffS_)
        /*0068*/ 	.word	0x00000000


	//----- nvinfo : EIATTR_MIN_STACK_SIZE
	.align		4
.L_17:
        /*006c*/ 	.byte	0x04, 0x12
        /*006e*/ 	.short	(.L_19 - .L_18)
	.align		4
.L_18:
        /*0070*/ 	.word	index@(_Z3subPiS_S_)
        /*0074*/ 	.word	0x00000000


	//----- nvinfo : EIATTR_MIN_STACK_SIZE
	.align		4
.L_19:
        /*0078*/ 	.byte	0x04, 0x12
        /*007a*/ 	.short	(.L_21 - .L_20)
	.align		4
.L_20:
        /*007c*/ 	.word	index@(_Z3addPiS_S_)
        /*0080*/ 	.word	0x00000000


	//----- nvinfo : EIATTR_MIN_STACK_SIZE
	.align		4
.L_21:
        /*0084*/ 	.byte	0x04, 0x12
        /*0086*/ 	.short	(.L_23 - .L_22)
	.align		4
.L_22:
        /*0088*/ 	.word	index@(_Z3dotPiS_S_)
        /*008c*/ 	.word	0x00000000
.L_23:


//--------------------- .nv.compat                --------------------------
	.section	.nv.compat,"",@"SHT_CUDA_COMPAT_INFO"
	.align	4
        /*0000*/ 	.byte	0x02, 0x09, 0x00, 0x00, 0x02, 0x02, 0x01, 0x00, 0x02, 0x05, 0x05, 0x00, 0x03, 0x07, 0x01, 0x01
        /*0010*/ 	.byte	0x02, 0x03, 0x00, 0x00, 0x02, 0x06, 0x01, 0x00, 0x04, 0x0b, 0x08, 0x00, 0x09, 0x00, 0x00, 0x00
        /*0020*/ 	.byte	0x00, 0x00, 0x00, 0x00


//--------------------- .nv.info._Z14scalarMultiplyPffS_ --------------------------
	.section	.nv.info._Z14scalarMultiplyPffS_,"",@"SHT_CUDA_INFO"
	.sectionflags	@""
	.align	4


	//----- nvinfo : EIATTR_CUDA_API_VERSION
	.align		4
        /*0000*/ 	.byte	0x04, 0x37
        /*0002*/ 	.short	(.L_25 - .L_24)
.L_24:
        /*0004*/ 	.word	0x00000082


	//----- nvinfo : EIATTR_KPARAM_INFO
	.align		4
.L_25:
        /*0008*/ 	.byte	0x04, 0x17
        /*000a*/ 	.short	(.L_27 - .L_26)
.L_26:
        /*000c*/ 	.word	0x00000000
        /*0010*/ 	.short	0x0002
        /*0012*/ 	.short	0x0010
        /*0014*/ 	.byte	0x00, 0xf5, 0x21, 0x00


	//----- nvinfo : EIATTR_KPARAM_INFO
	.align		4
.L_27:
        /*0018*/ 	.byte	0x04, 0x17
        /*001a*/ 	.short	(.L_29 - .L_28)
.L_28:
        /*001c*/ 	.word	0x00000000
        /*0020*/ 	.short	0x0001
        /*0022*/ 	.short	0x0008
        /*0024*/ 	.byte	0x00, 0xf0, 0x11, 0x00


	//----- nvinfo : EIATTR_KPARAM_INFO
	.align		4
.L_29:
        /*0028*/ 	.byte	0x04, 0x17
        /*002a*/ 	.short	(.L_31 - .L_30)
.L_30:
        /*002c*/ 	.word	0x00000000
        /*0030*/ 	.short	0x0000
        /*0032*/ 	.short	0x0000
        /*0034*/ 	.byte	0x00, 0xf5, 0x21, 0x00


	//----- nvinfo : EIATTR_SPARSE_MMA_MASK
	.align		4
.L_31:
        /*0038*/ 	.byte	0x03, 0x50
        /*003a*/ 	.short	0x0000


	//----- nvinfo : EIATTR_MAXREG_COUNT
	.align		4
        /*003c*/ 	.byte	0x03, 0x1b
        /*003e*/ 	.short	0x00ff


	//----- nvinfo : EIATTR_MERCURY_ISA_VERSION
	.align		4
        /*0040*/ 	.byte	0x03, 0x5f
        /*0042*/ 	.short	0x0101


	//----- nvinfo : EIATTR_VRC_CTA_INIT_COUNT
	.align		4
        /*0044*/ 	.byte	0x02, 0x4a
	.zero		1
	.zero		1


	//----- nvinfo : EIATTR_EXIT_INSTR_OFFSETS
	.align		4
        /*0048*/ 	.byte	0x04, 0x1c
        /*004a*/ 	.short	(.L_33 - .L_32)


	//   ....[0]....
.L_32:
        /*004c*/ 	.word	0x00000060


	//   ....[1]....
        /*0050*/ 	.word	0x00000100


	//----- nvinfo : EIATTR_CBANK_PARAM_SIZE
	.align		4
.L_33:
        /*0054*/ 	.byte	0x03, 0x19
        /*0056*/ 	.short	0x0018


	//----- nvinfo : EIATTR_PARAM_CBANK
	.align		4
        /*0058*/ 	.byte	0x04, 0x0a
        /*005a*/ 	.short	(.L_35 - .L_34)
	.align		4
.L_34:
        /*005c*/ 	.word	index@(.nv.constant0._Z14scalarMultiplyPffS_)
        /*0060*/ 	.short	0x0380
        /*0062*/ 	.short	0x0018


	//----- nvinfo : EIATTR_SW_WAR
	.align		4
.L_35:
        /*0064*/ 	.byte	0x04, 0x36
        /*0066*/ 	.short	(.L_37 - .L_36)
.L_36:
        /*0068*/ 	.word	0x00000008
.L_37:


//--------------------- .nv.info._Z3subPiS_S_     --------------------------
	.section	.nv.info._Z3subPiS_S_,"",@"SHT_CUDA_INFO"
	.sectionflags	@""
	.align	4


	//----- nvinfo : EIATTR_CUDA_API_VERSION
	.align		4
        /*0000*/ 	.byte	0x04, 0x37
        /*0002*/ 	.short	(.L_39 - .L_38)
.L_38:
        /*0004*/ 	.word	0x00000082


	//----- nvinfo : EIATTR_KPARAM_INFO
	.align		4
.L_39:
        /*0008*/ 	.byte	0x04, 0x17
        /*000a*/ 	.short	(.L_41 - .L_40)
.L_40:
        /*000c*/ 	.word	0x00000000
        /*0010*/ 	.short	0x0002
        /*0012*/ 	.short	0x0010
        /*0014*/ 	.byte	0x00, 0xf5, 0x21, 0x00


	//----- nvinfo : EIATTR_KPARAM_INFO
	.align		4
.L_41:
        /*0018*/ 	.byte	0x04, 0x17
        /*001a*/ 	.short	(.L_43 - .L_42)
.L_42:
        /*001c*/ 	.word	0x00000000
        /*0020*/ 	.short	0x0001
        /*0022*/ 	.short	0x0008
        /*0024*/ 	.byte	0x00, 0xf5, 0x21, 0x00


	//----- nvinfo : EIATTR_KPARAM_INFO
	.align		4
.L_43:
        /*0028*/ 	.byte	0x04, 0x17
        /*002a*/ 	.short	(.L_45 - .L_44)
.L_44:
        /*002c*/ 	.word	0x00000000
        /*0030*/ 	.short	0x0000
        /*0032*/ 	.short	0x0000
        /*0034*/ 	.byte	0x00, 0xf5, 0x21, 0x00


	//----- nvinfo : EIATTR_SPARSE_MMA_MASK
	.align		4
.L_45:
        /*0038*/ 	.byte	0x03, 0x50
        /*003a*/ 	.short	0x0000


	//----- nvinfo : EIATTR_MAXREG_COUNT
	.align		4
        /*003c*/ 	.byte	0x03, 0x1b
        /*003e*/ 	.short	0x00ff


	//----- nvinfo : EIATTR_MERCURY_ISA_VERSION
	.align		4
        /*0040*/ 	.byte	0x03, 0x5f
        /*0042*/ 	.short	0x0101


	//----- nvinfo : EIATTR_VRC_CTA_INIT_COUNT
	.align		4
        /*0044*/ 	.byte	0x02, 0x4a
	.zero		1
	.zero		1


	//----- nvinfo : EIATTR_EXIT_INSTR_OFFSETS
	.align		4
        /*0048*/ 	.byte	0x04, 0x1c
        /*004a*/ 	.short	(.L_47 - .L_46)


	//   ....[0]....
.L_46:
        /*004c*/ 	.word	0x00000100


	//----- nvinfo : EIATTR_CBANK_PARAM_SIZE
	.align		4
.L_47:
        /*0050*/ 	.byte	0x03, 0x19
        /*0052*/ 	.short	0x0018


	//----- nvinfo : EIATTR_PARAM_CBANK
	.align		4
        /*0054*/ 	.byte	0x04, 0x0a
        /*0056*/ 	.short	(.L_49 - .L_48)
	.align		4
.L_48:
        /*0058*/ 	.word	index@(.nv.constant0._Z3subPiS_S_)
        /*005c*/ 	.short	0x0380
        /*005e*/ 	.short	0x0018


	//----- nvinfo : EIATTR_SW_WAR
	.align		4
.L_49:
        /*0060*/ 	.byte	0x04, 0x36
        /*0062*/ 	.short	(.L_51 - .L_50)
.L_50:
        /*0064*/ 	.word	0x00000008
.L_51:


//--------------------- .nv.info._Z3addPiS_S_     --------------------------
	.section	.nv.info._Z3addPiS_S_,"",@"SHT_CUDA_INFO"
	.sectionflags	@""
	.align	4


	//----- nvinfo : EIATTR_CUDA_API_VERSION
	.align		4
        /*0000*/ 	.byte	0x04, 0x37
        /*0002*/ 	.short	(.L_53 - .L_52)
.L_52:
        /*0004*/ 	.word	0x00000082


	//----- nvinfo : EIATTR_KPARAM_INFO
	.align		4
.L_53:
        /*0008*/ 	.byte	0x04, 0x17
        /*000a*/ 	.short	(.L_55 - .L_54)
.L_54:
        /*000c*/ 	.word	0x00000000
        /*0010*/ 	.short	0x0002
        /*0012*/ 	.short	0x0010
        /*0014*/ 	.byte	0x00, 0xf5, 0x21, 0x00


	//----- nvinfo : EIATTR_KPARAM_INFO
	.align		4
.L_55:
        /*0018*/ 	.byte	0x04, 0x17
        /*001a*/ 	.short	(.L_57 - .L_56)
.L_56:
        /*001c*/ 	.word	0x00000000
        /*0020*/ 	.short	0x0001
        /*0022*/ 	.short	0x0008
        /*0024*/ 	.byte	0x00, 0xf5, 0x21, 0x00


	//----- nvinfo : EIATTR_KPARAM_INFO
	.align		4
.L_57:
        /*0028*/ 	.byte	0x04, 0x17
        /*002a*/ 	.short	(.L_59 - .L_58)
.L_58:
        /*002c*/ 	.word	0x00000000
        /*0030*/ 	.short	0x0000
        /*0032*/ 	.short	0x0000
        /*0034*/ 	.byte	0x00, 0xf5, 0x21, 0x00


	//----- nvinfo : EIATTR_SPARSE_MMA_MASK
	.align		4
.L_59:
        /*0038*/ 	.byte	0x03, 0x50
        /*003a*/ 	.short	0x0000


	//----- nvinfo : EIATTR_MAXREG_COUNT
	.align		4
        /*003c*/ 	.byte	0x03, 0x1b
        /*003e*/ 	.short	0x00ff


	//----- nvinfo : EIATTR_MERCURY_ISA_VERSION
	.align		4
        /*0040*/ 	.byte	0x03, 0x5f
        /*0042*/ 	.short	0x0101


	//----- nvinfo : EIATTR_VRC_CTA_INIT_COUNT
	.align		4
        /*0044*/ 	.byte	0x02, 0x4a
	.zero		1
	.zero		1


	//----- nvinfo : EIATTR_EXIT_INSTR_OFFSETS
	.align		4
        /*0048*/ 	.byte	0x04, 0x1c
        /*004a*/ 	.short	(.L_61 - .L_60)


	//   ....[0]....
.L_60:
        /*004c*/ 	.word	0x00000100


	//----- nvinfo : EIATTR_CBANK_PARAM_SIZE
	.align		4
.L_61:
        /*0050*/ 	.byte	0x03, 0x19
        /*0052*/ 	.short	0x0018


	//----- nvinfo : EIATTR_PARAM_CBANK
	.align		4
        /*0054*/ 	.byte	0x04, 0x0a
        /*0056*/ 	.short	(.L_63 - .L_62)
	.align		4
.L_62:
        /*0058*/ 	.word	index@(.nv.constant0._Z3addPiS_S_)
        /*005c*/ 	.short	0x0380
        /*005e*/ 	.short	0x0018


	//----- nvinfo : EIATTR_SW_WAR
	.align		4
.L_63:
        /*0060*/ 	.byte	0x04, 0x36
        /*0062*/ 	.short	(.L_65 - .L_64)
.L_64:
        /*0064*/ 	.word	0x00000008
.L_65:


//--------------------- .nv.info._Z3dotPiS_S_     --------------------------
	.section	.nv.info._Z3dotPiS_S_,"",@"SHT_CUDA_INFO"
	.sectionflags	@""
	.align	4


	//----- nvinfo : EIATTR_CUDA_API_VERSION
	.align		4
        /*0000*/ 	.byte	0x04, 0x37
        /*0002*/ 	.short	(.L_67 - .L_66)
.L_66:
        /*0004*/ 	.word	0x00000082


	//----- nvinfo : EIATTR_KPARAM_INFO
	.align		4
.L_67:
        /*0008*/ 	.byte	0x04, 0x17
        /*000a*/ 	.short	(.L_69 - .L_68)
.L_68:
        /*000c*/ 	.word	0x00000000
        /*0010*/ 	.short	0x0002
        /*0012*/ 	.short	0x0010
        /*0014*/ 	.byte	0x00, 0xf5, 0x21, 0x00


	//----- nvinfo : EIATTR_KPARAM_INFO
	.align		4
.L_69:
        /*0018*/ 	.byte	0x04, 0x17
        /*001a*/ 	.short	(.L_71 - .L_70)
.L_70:
        /*001c*/ 	.word	0x00000000
        /*0020*/ 	.short	0x0001
        /*0022*/ 	.short	0x0008
        /*0024*/ 	.byte	0x00, 0xf5, 0x21, 0x00


	//----- nvinfo : EIATTR_KPARAM_INFO
	.align		4
.L_71:
        /*0028*/ 	.byte	0x04, 0x17
        /*002a*/ 	.short	(.L_73 - .L_72)
.L_72:
        /*002c*/ 	.word	0x00000000
        /*0030*/ 	.short	0x0000
        /*0032*/ 	.short	0x0000
        /*0034*/ 	.byte	0x00, 0xf5, 0x21, 0x00


	//----- nvinfo : EIATTR_SPARSE_MMA_MASK
	.align		4
.L_73:
        /*0038*/ 	.byte	0x03, 0x50
        /*003a*/ 	.short	0x0000


	//----- nvinfo : EIATTR_MAXREG_COUNT
	.align		4
        /*003c*/ 	.byte	0x03, 0x1b
        /*003e*/ 	.short	0x00ff


	//----- nvinfo : EIATTR_NUM_BARRIERS
	.align		4
        /*0040*/ 	.byte	0x02, 0x4c
        /*0042*/ 	.byte	0x01
	.zero		1


	//----- nvinfo : EIATTR_MERCURY_ISA_VERSION
	.align		4
        /*0044*/ 	.byte	0x03, 0x5f
        /*0046*/ 	.short	0x0101


	//----- nvinfo : EIATTR_VRC_CTA_INIT_COUNT
	.align		4
        /*0048*/ 	.byte	0x02, 0x4a
	.zero		1
	.zero		1


	//----- nvinfo : EIATTR_EXIT_INSTR_OFFSETS
	.align		4
        /*004c*/ 	.byte	0x04, 0x1c
        /*004e*/ 	.short	(.L_75 - .L_74)


	//   ....[0]....
.L_74:
        /*0050*/ 	.word	0x00000110


	//   ....[1]....
        /*0054*/ 	.word	0x00000310


	//----- nvinfo : EIATTR_CBANK_PARAM_SIZE
	.align		4
.L_75:
        /*0058*/ 	.byte	0x03, 0x19
        /*005a*/ 	.short	0x0018


	//----- nvinfo : EIATTR_PARAM_CBANK
	.align		4
        /*005c*/ 	.byte	0x04, 0x0a
        /*005e*/ 	.short	(.L_77 - .L_76)
	.align		4
.L_76:
        /*0060*/ 	.word	index@(.nv.constant0._Z3dotPiS_S_)
        /*0064*/ 	.short	0x0380
        /*0066*/ 	.short	0x0018


	//----- nvinfo : EIATTR_SW_WAR
	.align		4
.L_77:
        /*0068*/ 	.byte	0x04, 0x36
        /*006a*/ 	.short	(.L_79 - .L_78)
.L_78:
        /*006c*/ 	.word	0x00000008
.L_79:


//--------------------- .nv.callgraph             --------------------------
	.section	.nv.callgraph,"",@"SHT_CUDA_CALLGRAPH"
	.align	4
	.sectionentsize	8
	.align		4
        /*0000*/ 	.word	0x00000000
	.align		4
        /*0004*/ 	.word	0xffffffff
	.align		4
        /*0008*/ 	.word	0x00000000
	.align		4
        /*000c*/ 	.word	0xfffffffe
	.align		4
        /*0010*/ 	.word	0x00000000
	.align		4
        /*0014*/ 	.word	0xfffffffd
	.align		4
        /*0018*/ 	.word	0x00000000
	.align		4
        /*001c*/ 	.word	0xfffffffc


//--------------------- .text._Z14scalarMultiplyPffS_ --------------------------
	.section	.text._Z14scalarMultiplyPffS_,"ax",@progbits
	.align	128
        .global         _Z14scalarMultiplyPffS_
        .type           _Z14scalarMultiplyPffS_,@function
        .size           _Z14scalarMultiplyPffS_,(.L_x_5 - _Z14scalarMultiplyPffS_)
        .other          _Z14scalarMultiplyPffS_,@"STO_CUDA_ENTRY STV_DEFAULT"
_Z14scalarMultiplyPffS_:
.text._Z14scalarMultiplyPffS_:
[----:B------:R-:W-:Y:S01]  /*0000*/  LDC R1, c[0x0][0x37c] ;  /* 0x0000df00ff017b82 */ /* 0x000fe20000000800 */
[----:B------:R-:W0:Y:S07]  /*0010*/  S2R R0, SR_TID.X ;  /* 0x0000000000007919 */ /* 0x000e2e0000002100 */
[----:B------:R-:W0:Y:S08]  /*0020*/  S2UR UR4, SR_CTAID.X ;  /* 0x00000000000479c3 */ /* 0x000e300000002500 */
[----:B------:R-:W0:Y:S02]  /*0030*/  LDC R7, c[0x0][0x360] ;  /* 0x0000d800ff077b82 */ /* 0x000e240000000800 */
[----:B0-----:R-:W-:-:S05]  /*0040*/  IMAD R7, R7, UR4, R0 ;  /* 0x0000000407077c24 */ /* 0x001fca000f8e0200 */
[----:B------:R-:W-:-:S13]  /*0050*/  ISETP.GT.AND P0, PT, R7, 0xff, PT ;  /* 0x000000ff0700780c */ /* 0x000fda0003f04270 */
[----:B------:R-:W-:Y:S05]  /*0060*/  @P0 EXIT ;  /* 0x000000000000094d */ /* 0x000fea0003800000 */
[----:B------:R-:W0:Y:S01]  /*0070*/  LDC.64 R2, c[0x0][0x380] ;  /* 0x0000e000ff027b82 */ /* 0x000e220000000a00 */
[----:B------:R-:W1:Y:S01]  /*0080*/  LDCU.64 UR4, c[0x0][0x358] ;  /* 0x00006b00ff0477ac */ /* 0x000e620008000a00 */
[----:B------:R-:W2:Y:S06]  /*0090*/  LDCU UR6, c[0x0][0x388] ;  /* 0x00007100ff0677ac */ /* 0x000eac0008000800 */
[----:B------:R-:W3:Y:S01]  /*00a0*/  LDC.64 R4, c[0x0][0x390] ;  /* 0x0000e400ff047b82 */ /* 0x000ee20000000a00 */
[----:B0-----:R-:W-:-:S06]  /*00b0*/  IMAD.WIDE R2, R7, 0x4, R2 ;  /* 0x0000000407027825 */ /* 0x001fcc00078e0202 */
[----:B-1----:R-:W2:Y:S01]  /*00c0*/  LDG.E R2, desc[UR4][R2.64] ;  /* 0x0000000402027981 */ /* 0x002ea2000c1e1900 */
[----:B---3--:R-:W-:-:S04]  /*00d0*/  IMAD.WIDE R4, R7, 0x4, R4 ;  /* 0x0000000407047825 */ /* 0x008fc800078e0204 */
[----:B--2---:R-:W-:-:S05]  /*00e0*/  FMUL R7, R2, UR6 ;  /* 0x0000000602077c20 */ /* 0x004fca0008400000 */
[----:B------:R-:W-:Y:S01]  /*00f0*/  STG.E desc[UR4][R4.64], R7 ;  /* 0x0000000704007986 */ /* 0x000fe2000c101904 */
[----:B------:R-:W-:Y:S05]  /*0100*/  EXIT ;  /* 0x000000000000794d */ /* 0x000fea0003800000 */
.L_x_0:
[----:B------:R-:W-:-:S00]  /*0110*/  BRA `(.L_x_0) ;  /* 0xfffffffc00fc7947 */ /* 0x000fc0000383ffff */
[----:B------:R-:W-:-:S00]  /*0120*/  NOP ;  /* 0x0000000000007918 */ /* 0x000fc00000000000 */
        /* <DEDUP_REMOVED lines=13> */
.L_x_5:


//--------------------- .text._Z3subPiS_S_        --------------------------
	.section	.text._Z3subPiS_S_,"ax",@progbits
	.align	128
        .global         _Z3subPiS_S_
        .type           _Z3subPiS_S_,@function
        .size           _Z3subPiS_S_,(.L_x_6 - _Z3subPiS_S_)
        .other          _Z3subPiS_S_,@"STO_CUDA_ENTRY STV_DEFAULT"
_Z3subPiS_S_:
.text._Z3subPiS_S_:
[----:B------:R-:W-:Y:S01]  /*0000*/  LDC R1, c[0x0][0x37c] ;  /* 0x0000df00ff017b82 */ /* 0x000fe20000000800 */
[----:B------:R-:W0:Y:S07]  /*0010*/  S2R R9, SR_TID.X ;  /* 0x0000000000097919 */ /* 0x000e2e0000002100 */
[----:B------:R-:W0:Y:S01]  /*0020*/  S2UR UR6, SR_CTAID.X ;  /* 0x00000000000679c3 */ /* 0x000e220000002500 */
[----:B------:R-:W1:Y:S07]  /*0030*/  LDCU.64 UR4, c[0x0][0x358] ;  /* 0x00006b00ff0477ac */ /* 0x000e6e0008000a00 */
[----:B------:R-:W0:Y:S08]  /*0040*/  LDC R0, c[0x0][0x360] ;  /* 0x0000d800ff007b82 */ /* 0x000e300000000800 */
[----:B------:R-:W2:Y:S08]  /*0050*/  LDC.64 R2, c[0x0][0x380] ;  /* 0x0000e000ff027b82 */ /* 0x000eb00000000a00 */
[----:B------:R-:W3:Y:S01]  /*0060*/  LDC.64 R4, c[0x0][0x388] ;  /* 0x0000e200ff047b82 */ /* 0x000ee20000000a00 */
[----:B0-----:R-:W-:-:S07]  /*0070*/  IMAD R9, R0, UR6, R9 ;  /* 0x0000000600097c24 */ /* 0x001fce000f8e0209 */
[----:B------:R-:W0:Y:S01]  /*0080*/  LDC.64 R6, c[0x0][0x390] ;  /* 0x0000e400ff067b82 */ /* 0x000e220000000a00 */
[----:B--2---:R-:W-:-:S06]  /*0090*/  IMAD.WIDE R2, R9, 0x4, R2 ;  /* 0x0000000409027825 */ /* 0x004fcc00078e0202 */
[----:B-1----:R-:W2:Y:S01]  /*00a0*/  LDG.E R2, desc[UR4][R2.64] ;  /* 0x0000000402027981 */ /* 0x002ea2000c1e1900 */
[----:B---3--:R-:W-:-:S06]  /*00b0*/  IMAD.WIDE R4, R9, 0x4, R4 ;  /* 0x0000000409047825 */ /* 0x008fcc00078e0204 */
[----:B------:R-:W2:Y:S01]  /*00c0*/  LDG.E R5, desc[UR4][R4.64] ;  /* 0x0000000404057981 */ /* 0x000ea2000c1e1900 */
[----:B0-----:R-:W-:Y:S01]  /*00d0*/  IMAD.WIDE R6, R9, 0x4, R6 ;  /* 0x0000000409067825 */ /* 0x001fe200078e0206 */
[----:B--2---:R-:W-:-:S05]  /*00e0*/  IADD3 R9, PT, PT, R2, -R5, RZ ;  /* 0x8000000502097210 */ /* 0x004fca0007ffe0ff */
[----:B------:R-:W-:Y:S01]  /*00f0*/  STG.E desc[UR4][R6.64], R9 ;  /* 0x0000000906007986 */ /* 0x000fe2000c101904 */
[----:B------:R-:W-:Y:S05]  /*0100*/  EXIT ;  /* 0x000000000000794d */ /* 0x000fea0003800000 */
.L_x_1:
        /* <DEDUP_REMOVED lines=15> */
.L_x_6:


//--------------------- .text._Z3addPiS_S_        --------------------------
	.section	.text._Z3addPiS_S_,"ax",@progbits
	.align	128
        .global         _Z3addPiS_S_
        .type           _Z3addPiS_S_,@function
        .size           _Z3addPiS_S_,(.L_x_7 - _Z3addPiS_S_)
        .other          _Z3addPiS_S_,@"STO_CUDA_ENTRY STV_DEFAULT"
_Z3addPiS_S_:
.text._Z3addPiS_S_:
        /* <DEDUP_REMOVED lines=14> */
[----:B--2---:R-:W-:-:S05]  /*00e0*/  IADD3 R9, PT, PT, R2, R5, RZ ;  /* 0x0000000502097210 */ /* 0x004fca0007ffe0ff */
[----:B------:R-:W-:Y:S01]  /*00f0*/  STG.E desc[UR4][R6.64], R9 ;  /* 0x0000000906007986 */ /* 0x000fe2000c101904 */
[----:B------:R-:W-:Y:S05]  /*0100*/  EXIT ;  /* 0x000000000000794d */ /* 0x000fea0003800000 */
.L_x_2:
        /* <DEDUP_REMOVED lines=15> */
.L_x_7:


//--------------------- .text._Z3dotPiS_S_        --------------------------
	.section	.text._Z3dotPiS_S_,"ax",@progbits
	.align	128
        .global         _Z3dotPiS_S_
        .type           _Z3dotPiS_S_,@function
        .size           _Z3dotPiS_S_,(.L_x_8 - _Z3dotPiS_S_)
        .other          _Z3dotPiS_S_,@"STO_CUDA_ENTRY STV_DEFAULT"
_Z3dotPiS_S_:
.text._Z3dotPiS_S_:
[----:B------:R-:W-:Y:S01]  /*0000*/  LDC R1, c[0x0][0x37c] ;  /* 0x0000df00ff017b82 */ /* 0x000fe20000000800 */
[----:B------:R-:W0:Y:S07]  /*0010*/  S2R R9, SR_TID.X ;  /* 0x0000000000097919 */ /* 0x000e2e0000002100 */
[----:B------:R-:W0:Y:S01]  /*0020*/  LDC.64 R2, c[0x0][0x380] ;  /* 0x0000e000ff027b82 */ /* 0x000e220000000a00 */
[----:B------:R-:W1:Y:S07]  /*0030*/  LDCU.64 UR6, c[0x0][0x358] ;  /* 0x00006b00ff0677ac */ /* 0x000e6e0008000a00 */
[----:B------:R-:W2:Y:S01]  /*0040*/  LDC.64 R4, c[0x0][0x388] ;  /* 0x0000e200ff047b82 */ /* 0x000ea20000000a00 */
[----:B0-----:R-:W-:-:S04]  /*0050*/  IMAD.WIDE.U32 R2, R9, 0x4, R2 ;  /* 0x0000000409027825 */ /* 0x001fc800078e0002 */
[C---:B--2---:R-:W-:Y:S02]  /*0060*/  IMAD.WIDE.U32 R4, R9.reuse, 0x4, R4 ;  /* 0x0000000409047825 */ /* 0x044fe400078e0004 */
[----:B-1----:R-:W2:Y:S04]  /*0070*/  LDG.E R2, desc[UR6][R2.64] ;  /* 0x0000000602027981 */ /* 0x002ea8000c1e1900 */
[----:B------:R-:W2:Y:S01]  /*0080*/  LDG.E R5, desc[UR6][R4.64] ;  /* 0x0000000604057981 */ /* 0x000ea2000c1e1900 */
[----:B------:R-:W0:Y:S01]  /*0090*/  S2UR UR5, SR_CgaCtaId ;  /* 0x00000000000579c3 */ /* 0x000e220000008800 */
[----:B------:R-:W-:Y:S01]  /*00a0*/  UMOV UR4, 0x400 ;  /* 0x0000040000047882 */ /* 0x000fe20000000000 */
[----:B------:R-:W-:Y:S01]  /*00b0*/  ISETP.NE.AND P0, PT, R9, RZ, PT ;  /* 0x000000ff0900720c */ /* 0x000fe20003f05270 */
[----:B0-----:R-:W-:-:S06]  /*00c0*/  ULEA UR4, UR5, UR4, 0x18 ;  /* 0x0000000405047291 */ /* 0x001fcc000f8ec0ff */
[----:B------:R-:W-:Y:S01]  /*00d0*/  LEA R7, R9, UR4, 0x2 ;  /* 0x0000000409077c11 */ /* 0x000fe2000f8e10ff */
[----:B--2---:R-:W-:-:S05]  /*00e0*/  IMAD R0, R2, R5, RZ ;  /* 0x0000000502007224 */ /* 0x004fca00078e02ff */
[----:B------:R0:W-:Y:S01]  /*00f0*/  STS [R7], R0 ;  /* 0x0000000007007388 */ /* 0x0001e20000000800 */
[----:B------:R-:W-:Y:S06]  /*0100*/  BAR.SYNC.DEFER_BLOCKING 0x0 ;  /* 0x0000000000007b1d */ /* 0x000fec0000010000 */
[----:B------:R-:W-:Y:S05]  /*0110*/  @P0 EXIT ;  /* 0x000000000000094d */ /* 0x000fea0003800000 */
[----:B------:R-:W-:Y:S02]  /*0120*/  IMAD.MOV.U32 R17, RZ, RZ, RZ ;  /* 0x000000ffff117224 */ /* 0x000fe400078e00ff */
[----:B0-----:R-:W-:-:S07]  /*0130*/  IMAD.MOV.U32 R0, RZ, RZ, 0x40 ;  /* 0x00000040ff007424 */ /* 0x001fce00078e00ff */
.L_x_3:
[----:B------:R-:W0:Y:S04]  /*0140*/  LDS.128 R4, [R0+UR4+-0x40] ;  /* 0xffffc00400047984 */ /* 0x000e280008000c00 */
[----:B------:R-:W1:Y:S04]  /*0150*/  LDS.128 R8, [R0+UR4+-0x30] ;  /* 0xffffd00400087984 */ /* 0x000e680008000c00 */
[----:B------:R-:W2:Y:S04]  /*0160*/  LDS.128 R24, [R0+UR4+-0x20] ;  /* 0xffffe00400187984 */ /* 0x000ea80008000c00 */
[----:B------:R-:W3:Y:S04]  /*0170*/  LDS.128 R12, [R0+UR4+-0x10] ;  /* 0xfffff004000c7984 */ /* 0x000ee80008000c00 */
[----:B------:R-:W4:Y:S01]  /*0180*/  LDS.128 R20, [R0+UR4] ;  /* 0x0000000400147984 */ /* 0x000f220008000c00 */
[----:B0-----:R-:W-:-:S03]  /*0190*/  IADD3 R4, PT, PT, R5, R4, R17 ;  /* 0x0000000405047210 */ /* 0x001fc60007ffe011 */
[----:B------:R-:W0:Y:S01]  /*01a0*/  LDS.128 R16, [R0+UR4+0x10] ;  /* 0x0000100400107984 */ /* 0x000e220008000c00 */
[----:B------:R-:W-:-:S04]  /*01b0*/  IADD3 R4, PT, PT, R7, R6, R4 ;  /* 0x0000000607047210 */ /* 0x000fc80007ffe004 */
[----:B-1----:R-:W-:Y:S02]  /*01c0*/  IADD3 R8, PT, PT, R9, R8, R4 ;  /* 0x0000000809087210 */ /* 0x002fe40007ffe004 */
[----:B------:R-:W1:Y:S02]  /*01d0*/  LDS.128 R4, [R0+UR4+0x20] ;  /* 0x0000200400047984 */ /* 0x000e640008000c00 */
[----:B------:R-:W-:-:S04]  /*01e0*/  IADD3 R8, PT, PT, R11, R10, R8 ;  /* 0x0000000a0b087210 */ /* 0x000fc80007ffe008 */
[----:B--2---:R-:W-:Y:S02]  /*01f0*/  IADD3 R24, PT, PT, R25, R24, R8 ;  /* 0x0000001819187210 */ /* 0x004fe40007ffe008 */
[----:B------:R2:W5:Y:S02]  /*0200*/  LDS.128 R8, [R0+UR4+0x30] ;  /* 0x0000300400087984 */ /* 0x0005640008000c00 */
[----:B------:R-:W-:-:S04]  /*0210*/  IADD3 R24, PT, PT, R27, R26, R24 ;  /* 0x0000001a1b187210 */ /* 0x000fc80007ffe018 */
[----:B---3--:R-:W-:Y:S01]  /*0220*/  IADD3 R12, PT, PT, R13, R12, R24 ;  /* 0x0000000c0d0c7210 */ /* 0x008fe20007ffe018 */
[----:B--2---:R-:W-:-:S03]  /*0230*/  VIADD R0, R0, 0x80 ;  /* 0x0000008000007836 */ /* 0x004fc60000000000 */
[----:B------:R-:W-:Y:S02]  /*0240*/  IADD3 R12, PT, PT, R15, R14, R12 ;  /* 0x0000000e0f0c7210 */ /* 0x000fe40007ffe00c */
[----:B------:R-:W-:Y:S02]  /*0250*/  ISETP.NE.AND P0, PT, R0, 0x440, PT ;  /* 0x000004400000780c */ /* 0x000fe40003f05270 */
[----:B----4-:R-:W-:-:S04]  /*0260*/  IADD3 R12, PT, PT, R21, R20, R12 ;  /* 0x00000014150c7210 */ /* 0x010fc80007ffe00c */
[----:B------:R-:W-:-:S04]  /*0270*/  IADD3 R12, PT, PT, R23, R22, R12 ;  /* 0x00000016170c7210 */ /* 0x000fc80007ffe00c */
[----:B0-----:R-:W-:-:S04]  /*0280*/  IADD3 R12, PT, PT, R17, R16, R12 ;  /* 0x00000010110c7210 */ /* 0x001fc80007ffe00c */
[----:B------:R-:W-:-:S04]  /*0290*/  IADD3 R12, PT, PT, R19, R18, R12 ;  /* 0x00000012130c7210 */ /* 0x000fc80007ffe00c */
[----:B-1----:R-:W-:-:S04]  /*02a0*/  IADD3 R4, PT, PT, R5, R4, R12 ;  /* 0x0000000405047210 */ /* 0x002fc80007ffe00c */
[----:B------:R-:W-:-:S04]  /*02b0*/  IADD3 R4, PT, PT, R7, R6, R4 ;  /* 0x0000000607047210 */ /* 0x000fc80007ffe004 */
[----:B-----5:R-:W-:-:S04]  /*02c0*/  IADD3 R4, PT, PT, R9, R8, R4 ;  /* 0x0000000809047210 */ /* 0x020fc80007ffe004 */
[----:B------:R-:W-:Y:S01]  /*02d0*/  IADD3 R17, PT, PT, R11, R10, R4 ;  /* 0x0000000a0b117210 */ /* 0x000fe20007ffe004 */
[----:B------:R-:W-:Y:S06]  /*02e0*/  @P0 BRA `(.L_x_3) ;  /* 0xfffffffc00940947 */ /* 0x000fec000383ffff */
[----:B------:R-:W0:Y:S02]  /*02f0*/  LDC.64 R2, c[0x0][0x390] ;  /* 0x0000e400ff027b82 */ /* 0x000e240000000a00 */
[----:B0-----:R-:W-:Y:S01]  /*0300*/  STG.E desc[UR6][R2.64], R17 ;  /* 0x0000001102007986 */ /* 0x001fe2000c101906 */
[----:B------:R-:W-:Y:S05]  /*0310*/  EXIT ;  /* 0x000000000000794d */ /* 0x000fea0003800000 */
.L_x_4:
        /* <DEDUP_REMOVED lines=14> */
.L_x_8:


//--------------------- .nv.shared.reserved.0     --------------------------
	.section	.nv.shared.reserved.0,"aw",@nobits
	.weak		__nv_reservedSMEM_offset_0_alias
	.size		__nv_reservedSMEM_offset_0_alias, 0, 64
	.other		__nv_reservedSMEM_offset_0_alias,@"STO_CUDA_RESERVED_SHARED STV_DEFAULT"
__nv_reservedSMEM_offset_0_alias:
	.zero		0
	.zero		64


//--------------------- .nv.shared._Z3dotPiS_S_   --------------------------
	.section	.nv.shared._Z3dotPiS_S_,"aw",@nobits
	.sectionflags	@""
	.align	4
.nv.shared._Z3dotPiS_S_:
	.zero		2048


//--------------------- .nv.constant0._Z14scalarMultiplyPffS_ --------------------------
	.section	.nv.constant0._Z14scalarMultiplyPffS_,"a",@progbits
	.sectionflags	@""
	.align	4
.nv.constant0._Z14scalarMultiplyPffS_:
	.zero		920


//--------------------- .nv.constant0._Z3subPiS_S_ --------------------------
	.section	.nv.constant0._Z3subPiS_S_,"a",@progbits
	.sectionflags	@""
	.align	4
.nv.constant0._Z3subPiS_S_:
	.zero		920


//--------------------- .nv.constant0._Z3addPiS_S_ --------------------------
	.section	.nv.constant0._Z3addPiS_S_,"a",@progbits
	.sectionflags	@""
	.align	4
.nv.constant0._Z3addPiS_S_:
	.zero		920


//--------------------- .nv.constant0._Z3dotPiS_S_ --------------------------
	.section	.nv.constant0._Z3dotPiS_S_,"a",@progbits
	.sectionflags	@""
	.align	4
.nv.constant0._Z3dotPiS_S_:
	.zero		920


//--------------------- SYMBOLS --------------------------

	.type		.nv.reservedSmem.offset0,@object
	.size		.nv.reservedSmem.offset0,0x4
	.type		.nv.reservedSmem.cap,@object
	.size		.nv.reservedSmem.cap,0x4
